	.headerflags	@"EF_CUDA_TEXMODE_UNIFIED EF_CUDA_64BIT_ADDRESS EF_CUDA_ACCELERATORS EF_CUDA_SM90 EF_CUDA_VIRTUAL_SM(EF_CUDA_SM90)"
	.elftype	@"ET_EXEC"


//--------------------- .nv.info                  --------------------------
	.section	.nv.info,"",@"SHT_CUDA_INFO"
	.align	4


	//----- nvinfo : EIATTR_REGCOUNT
	.align		4
        /*0000*/ 	.byte	0x04, 0x2f
        /*0002*/ 	.short	(.L_1 - .L_0)
	.align		4
.L_0:
        /*0004*/ 	.word	index@(triton_poi_fused_add_convolution_leaky_relu_relu_threshold_backward_8)
        /*0008*/ 	.word	0x00000016


	//----- nvinfo : EIATTR_MIN_STACK_SIZE
	.align		4
.L_1:
        /*000c*/ 	.byte	0x04, 0x12
        /*000e*/ 	.short	(.L_3 - .L_2)
	.align		4
.L_2:
        /*0010*/ 	.word	index@(triton_poi_fused_add_convolution_leaky_relu_relu_threshold_backward_8)
        /*0014*/ 	.word	0x00000000


	//----- nvinfo : EIATTR_FRAME_SIZE
	.align		4
.L_3:
        /*0018*/ 	.byte	0x04, 0x11
        /*001a*/ 	.short	(.L_5 - .L_4)
	.align		4
.L_4:
        /*001c*/ 	.word	index@(triton_poi_fused_add_convolution_leaky_relu_relu_threshold_backward_8)
        /*0020*/ 	.word	0x00000000


	//----- nvinfo : EIATTR_MIN_STACK_SIZE
	.align		4
.L_5:
        /*0024*/ 	.byte	0x04, 0x12
        /*0026*/ 	.short	(.L_7 - .L_6)
	.align		4
.L_6:
        /*0028*/ 	.word	index@(triton_poi_fused_add_convolution_leaky_relu_relu_threshold_backward_8)
        /*002c*/ 	.word	0x00000000
.L_7:


//--------------------- .nv.info.triton_poi_fused_add_convolution_leaky_relu_relu_threshold_backward_8 --------------------------
	.section	.nv.info.triton_poi_fused_add_convolution_leaky_relu_relu_threshold_backward_8,"",@"SHT_CUDA_INFO"
	.sectionflags	@""
	.align	4


	//----- nvinfo : EIATTR_CUDA_API_VERSION
	.align		4
        /*0000*/ 	.byte	0x04, 0x37
        /*0002*/ 	.short	(.L_9 - .L_8)
.L_8:
        /*0004*/ 	.word	0x0000007c


	//----- nvinfo : EIATTR_KPARAM_INFO
	.align		4
.L_9:
        /*0008*/ 	.byte	0x04, 0x17
        /*000a*/ 	.short	(.L_11 - .L_10)
.L_10:
        /*000c*/ 	.word	0x00000000
        /*0010*/ 	.short	0x0006
        /*0012*/ 	.short	0x0030
        /*0014*/ 	.byte	0x00, 0xf0, 0x11, 0x00


	//----- nvinfo : EIATTR_KPARAM_INFO
	.align		4
.L_11:
        /*0018*/ 	.byte	0x04, 0x17
        /*001a*/ 	.short	(.L_13 - .L_12)
.L_12:
        /*001c*/ 	.word	0x00000000
        /*0020*/ 	.short	0x0005
        /*0022*/ 	.short	0x0028
        /*0024*/ 	.byte	0x00, 0xf4, 0x21, 0x00


	//----- nvinfo : EIATTR_KPARAM_INFO
	.align		4
.L_13:
        /*0028*/ 	.byte	0x04, 0x17
        /*002a*/ 	.short	(.L_15 - .L_14)
.L_14:
        /*002c*/ 	.word	0x00000000
        /*0030*/ 	.short	0x0004
        /*0032*/ 	.short	0x0020
        /*0034*/ 	.byte	0x00, 0xf4, 0x21, 0x00


	//----- nvinfo : EIATTR_KPARAM_INFO
	.align		4
.L_15:
        /*0038*/ 	.byte	0x04, 0x17
        /*003a*/ 	.short	(.L_17 - .L_16)
.L_16:
        /*003c*/ 	.word	0x00000000
        /*0040*/ 	.short	0x0003
        /*0042*/ 	.short	0x0018
        /*0044*/ 	.byte	0x00, 0xf4, 0x21, 0x00


	//----- nvinfo : EIATTR_KPARAM_INFO
	.align		4
.L_17:
        /*0048*/ 	.byte	0x04, 0x17
        /*004a*/ 	.short	(.L_19 - .L_18)
.L_18:
        /*004c*/ 	.word	0x00000000
        /*0050*/ 	.short	0x0002
        /*0052*/ 	.short	0x0010
        /*0054*/ 	.byte	0x00, 0xf4, 0x21, 0x00


	//----- nvinfo : EIATTR_KPARAM_INFO
	.align		4
.L_19:
        /*0058*/ 	.byte	0x04, 0x17
        /*005a*/ 	.short	(.L_21 - .L_20)
.L_20:
        /*005c*/ 	.word	0x00000000
        /*0060*/ 	.short	0x0001
        /*0062*/ 	.short	0x0008
        /*0064*/ 	.byte	0x00, 0xf4, 0x21, 0x00


	//----- nvinfo : EIATTR_KPARAM_INFO
	.align		4
.L_21:
        /*0068*/ 	.byte	0x04, 0x17
        /*006a*/ 	.short	(.L_23 - .L_22)
.L_22:
        /*006c*/ 	.word	0x00000000
        /*0070*/ 	.short	0x0000
        /*0072*/ 	.short	0x0000
        /*0074*/ 	.byte	0x00, 0xf4, 0x21, 0x00


	//----- nvinfo : EIATTR_SPARSE_MMA_MASK
	.align		4
.L_23:
        /*0078*/ 	.byte	0x03, 0x50
        /*007a*/ 	.short	0x0000


	//----- nvinfo : EIATTR_MAXREG_COUNT
	.align		4
        /*007c*/ 	.byte	0x03, 0x1b
        /*007e*/ 	.short	0x00ff


	//----- nvinfo : EIATTR_EXIT_INSTR_OFFSETS
	.align		4
        /*0080*/ 	.byte	0x04, 0x1c
        /*0082*/ 	.short	(.L_25 - .L_24)


	//   ....[0]....
.L_24:
        /*0084*/ 	.word	0x00000430


	//   ....[1]....
        /*0088*/ 	.word	0x00000450


	//----- nvinfo : EIATTR_REQNTID
	.align		4
.L_25:
        /*008c*/ 	.byte	0x04, 0x10
        /*008e*/ 	.short	(.L_27 - .L_26)
.L_26:
        /*0090*/ 	.word	0x00000080
        /*0094*/ 	.word	0x00000001
        /*0098*/ 	.word	0x00000001


	//----- nvinfo : EIATTR_CBANK_PARAM_SIZE
	.align		4
.L_27:
        /*009c*/ 	.byte	0x03, 0x19
        /*009e*/ 	.short	0x0034


	//----- nvinfo : EIATTR_PARAM_CBANK
	.align		4
        /*00a0*/ 	.byte	0x04, 0x0a
        /*00a2*/ 	.short	(.L_29 - .L_28)
	.align		4
.L_28:
        /*00a4*/ 	.word	index@(.nv.constant0.triton_poi_fused_add_convolution_leaky_relu_relu_threshold_backward_8)
        /*00a8*/ 	.short	0x0210
        /*00aa*/ 	.short	0x0034


	//----- nvinfo : EIATTR_SW_WAR
	.align		4
.L_29:
        /*00ac*/ 	.byte	0x04, 0x36
        /*00ae*/ 	.short	(.L_31 - .L_30)
.L_30:
        /*00b0*/ 	.word	0x00000008
.L_31:


//--------------------- .nv.callgraph             --------------------------
	.section	.nv.callgraph,"",@"SHT_CUDA_CALLGRAPH"
	.align	4
	.sectionentsize	8
	.align		4
        /*0000*/ 	.word	0x00000000
	.align		4
        /*0004*/ 	.word	0xffffffff
	.align		4
        /*0008*/ 	.word	0x00000000
	.align		4
        /*000c*/ 	.word	0xfffffffe
	.align		4
        /*0010*/ 	.word	0x00000000
	.align		4
        /*0014*/ 	.word	0xfffffffd
	.align		4
        /*0018*/ 	.word	0x00000000
	.align		4
        /*001c*/ 	.word	0xfffffffc


//--------------------- .text.triton_poi_fused_add_convolution_leaky_relu_relu_threshold_backward_8 --------------------------
	.section	.text.triton_poi_fused_add_convolution_leaky_relu_relu_threshold_backward_8,"ax",@progbits
	.align	128
        .global         triton_poi_fused_add_convolution_leaky_relu_relu_threshold_backward_8
        .type           triton_poi_fused_add_convolution_leaky_relu_relu_threshold_backward_8,@function
        .size           triton_poi_fused_add_convolution_leaky_relu_relu_threshold_backward_8,(.L_x_1 - triton_poi_fused_add_convolution_leaky_relu_relu_threshold_backward_8)
        .other          triton_poi_fused_add_convolution_leaky_relu_relu_threshold_backward_8,@"STO_CUDA_ENTRY STV_DEFAULT"
triton_poi_fused_add_convolution_leaky_relu_relu_threshold_backward_8:
.text.triton_poi_fused_add_convolution_leaky_relu_relu_threshold_backward_8:
[----:B------:R-:W0:Y:S02]  /*0000*/  LDC R1, c[0x0][0x28] ;  /* 0x00000a00ff017b82 */ /* 0x000e240000000800 */
[----:B------:R-:W1:Y:S01]  /*0010*/  S2R R0, SR_TID.X ;  /* 0x0000000000007919 */ /* 0x000e620000002100 */
[----:B------:R-:W2:Y:S01]  /*0020*/  LDC.64 R10, c[0x0][0x218] ;  /* 0x00008600ff0a7b82 */ /* 0x000ea20000000a00 */
[----:B------:R-:W-:Y:S01]  /*0030*/  ULDC.64 UR4, c[0x0][0x208] ;  /* 0x0000820000047ab9 */ /* 0x000fe20000000a00 */
[----:B------:R-:W3:Y:S06]  /*0040*/  S2R R7, SR_CTAID.X ;  /* 0x0000000000077919 */ /* 0x000eec0000002500 */
[----:B------:R-:W4:Y:S08]  /*0050*/  LDC.64 R12, c[0x0][0x220] ;  /* 0x00008800ff0c7b82 */ /* 0x000f300000000a00 */
[----:B------:R-:W5:Y:S01]  /*0060*/  LDC.64 R2, c[0x0][0x228] ;  /* 0x00008a00ff027b82 */ /* 0x000f620000000a00 */
[----:B------:R-:W-:Y:S01]  /*0070*/  IMAD.MOV.U32 R19, RZ, RZ, RZ ;  /* 0x000000ffff137224 */ /* 0x000fe200078e00ff */
[----:B------:R-:W-:Y:S01]  /*0080*/  CS2R R16, SRZ ;  /* 0x0000000000107805 */ /* 0x000fe2000001ff00 */
[----:B------:R-:W-:Y:S01]  /*0090*/  IMAD.MOV.U32 R6, RZ, RZ, RZ ;  /* 0x000000ffff067224 */ /* 0x000fe200078e00ff */
[----:B------:R-:W-:Y:S01]  /*00a0*/  ULDC.64 UR6, c[0x0][0x230] ;  /* 0x00008c0000067ab9 */ /* 0x000fe20000000a00 */
[----:B-1----:R-:W-:Y:S01]  /*00b0*/  IMAD.SHL.U32 R0, R0, 0x2, RZ ;  /* 0x0000000200007824 */ /* 0x002fe200078e00ff */
[----:B---3--:R-:W-:-:S04]  /*00c0*/  SHF.R.S32.HI R4, RZ, 0x17, R7 ;  /* 0x00000017ff047819 */ /* 0x008fc80000011407 */
[----:B------:R-:W-:Y:S02]  /*00d0*/  LOP3.LUT R0, R0, 0xfe, RZ, 0xc0, !PT ;  /* 0x000000fe00007812 */ /* 0x000fe400078ec0ff */
[----:B------:R-:W-:-:S03]  /*00e0*/  SGXT R4, R4, 0x1 ;  /* 0x000000010404781a */ /* 0x000fc60000000200 */
[----:B------:R-:W-:-:S04]  /*00f0*/  IMAD R7, R7, 0x100, R0 ;  /* 0x0000010007077824 */ /* 0x000fc800078e0200 */
[C---:B--2---:R-:W-:Y:S01]  /*0100*/  IMAD.WIDE R10, R7.reuse, 0x4, R10 ;  /* 0x00000004070a7825 */ /* 0x044fe200078e020a */
[----:B------:R-:W-:Y:S02]  /*0110*/  LEA.HI R4, R4, R7, RZ, 0x2 ;  /* 0x0000000704047211 */ /* 0x000fe400078f10ff */
[----:B------:R-:W-:Y:S02]  /*0120*/  ISETP.GE.AND P0, PT, R7, 0x400, PT ;  /* 0x000004000700780c */ /* 0x000fe40003f06270 */
[--C-:B------:R-:W-:Y:S02]  /*0130*/  SHF.R.S32.HI R0, RZ, 0x2, R4.reuse ;  /* 0x00000002ff007819 */ /* 0x100fe40000011404 */
[----:B------:R-:W-:Y:S02]  /*0140*/  SHF.R.S32.HI R9, RZ, 0x1f, R4 ;  /* 0x0000001fff097819 */ /* 0x000fe40000011404 */
[----:B------:R-:W1:Y:S02]  /*0150*/  LDC.64 R4, c[0x0][0x210] ;  /* 0x00008400ff047b82 */ /* 0x000e640000000a00 */
[----:B------:R-:W-:-:S04]  /*0160*/  LEA.HI R9, R9, R0, RZ, 0x6 ;  /* 0x0000000009097211 */ /* 0x000fc800078f30ff */
[----:B------:R-:W-:-:S05]  /*0170*/  LOP3.LUT R9, R9, 0xffffffc0, RZ, 0xc0, !PT ;  /* 0xffffffc009097812 */ /* 0x000fca00078ec0ff */
[----:B------:R-:W-:Y:S01]  /*0180*/  IMAD.IADD R15, R0, 0x1, -R9 ;  /* 0x00000001000f7824 */ /* 0x000fe200078e0a09 */
[----:B------:R-:W-:Y:S01]  /*0190*/  CS2R R8, SRZ ;  /* 0x0000000000087805 */ /* 0x000fe2000001ff00 */
[----:B------:R-:W-:Y:S02]  /*01a0*/  IMAD.MOV.U32 R0, RZ, RZ, RZ ;  /* 0x000000ffff007224 */ /* 0x000fe400078e00ff */
[----:B----4-:R-:W-:-:S03]  /*01b0*/  IMAD.WIDE R12, R15, 0x4, R12 ;  /* 0x000000040f0c7825 */ /* 0x010fc600078e020c */
[----:B------:R-:W2:Y:S01]  /*01c0*/  @!P0 LDG.E.64 R8, desc[UR4][R10.64] ;  /* 0x000000040a088981 */ /* 0x000ea2000c1e1b00 */
[----:B-----5:R-:W-:-:S03]  /*01d0*/  IMAD.WIDE R2, R15, 0x4, R2 ;  /* 0x000000040f027825 */ /* 0x020fc600078e0202 */
[----:B------:R-:W2:Y:S01]  /*01e0*/  @!P0 LDG.E.EL R0, desc[UR4][R12.64] ;  /* 0x000000040c008981 */ /* 0x000ea2000c2e1900 */
[----:B------:R-:W-:Y:S02]  /*01f0*/  IMAD.MOV.U32 R15, RZ, RZ, RZ ;  /* 0x000000ffff0f7224 */ /* 0x000fe400078e00ff */
[----:B-1----:R-:W-:Y:S01]  /*0200*/  IMAD.WIDE R4, R7, 0x4, R4 ;  /* 0x0000000407047825 */ /* 0x002fe200078e0204 */
[----:B------:R-:W3:Y:S04]  /*0210*/  @!P0 LDG.E.EL R6, desc[UR4][R2.64] ;  /* 0x0000000402068981 */ /* 0x000ee8000c2e1900 */
[----:B------:R-:W4:Y:S04]  /*0220*/  @!P0 LDG.E.EL R15, desc[UR4][R12.64] ;  /* 0x000000040c0f8981 */ /* 0x000f28000c2e1900 */
[----:B------:R-:W3:Y:S04]  /*0230*/  @!P0 LDG.E.64 R16, desc[UR4][R4.64] ;  /* 0x0000000404108981 */ /* 0x000ee8000c1e1b00 */
[----:B------:R1:W5:Y:S02]  /*0240*/  @!P0 LDG.E.EL R19, desc[UR4][R2.64] ;  /* 0x0000000402138981 */ /* 0x000364000c2e1900 */
[----:B-1----:R-:W-:-:S02]  /*0250*/  IADD3 R2, P3, R7, UR6, RZ ;  /* 0x0000000607027c10 */ /* 0x002fc4000ff7e0ff */
[----:B--2---:R-:W-:Y:S01]  /*0260*/  FSETP.GEU.AND P2, PT, R9, -R0, PT ;  /* 0x800000000900720b */ /* 0x004fe20003f4e000 */
[----:B------:R-:W-:Y:S01]  /*0270*/  FADD R0, R0, R9 ;  /* 0x0000000900007221 */ /* 0x000fe20000000000 */
[----:B----4-:R-:W-:Y:S01]  /*0280*/  FADD R9, R15, R8 ;  /* 0x000000080f097221 */ /* 0x010fe20000000000 */
[----:B------:R-:W-:Y:S01]  /*0290*/  FSETP.GEU.AND P1, PT, R8, -R15, PT ;  /* 0x8000000f0800720b */ /* 0x000fe20003f2e000 */
[----:B---3--:R-:W-:Y:S02]  /*02a0*/  FADD R6, R6, R17 ;  /* 0x0000001106067221 */ /* 0x008fe40000000000 */
[----:B------:R-:W-:Y:S02]  /*02b0*/  FSEL R17, R0, RZ, P2 ;  /* 0x000000ff00117208 */ /* 0x000fe40001000000 */
[----:B------:R-:W-:Y:S01]  /*02c0*/  FSEL R11, R9, RZ, P1 ;  /* 0x000000ff090b7208 */ /* 0x000fe20000800000 */
[----:B-----5:R-:W-:Y:S01]  /*02d0*/  FADD R16, R19, R16 ;  /* 0x0000001013107221 */ /* 0x020fe20000000000 */
[----:B------:R-:W-:-:S04]  /*02e0*/  FSETP.GT.AND P1, PT, R17, -R6, PT ;  /* 0x800000061100720b */ /* 0x000fc80003f24000 */
[C---:B------:R-:W-:Y:S02]  /*02f0*/  FSETP.GT.AND P2, PT, R11.reuse, -R16, PT ;  /* 0x800000100b00720b */ /* 0x040fe40003f44000 */
[----:B------:R-:W-:Y:S02]  /*0300*/  SHF.R.S32.HI R8, RZ, 0x1f, R7 ;  /* 0x0000001fff087819 */ /* 0x000fe40000011407 */
[----:B------:R-:W-:Y:S02]  /*0310*/  SEL R9, RZ, 0x100, !P1 ;  /* 0x00000100ff097807 */ /* 0x000fe40004800000 */
[----:B------:R-:W-:Y:S02]  /*0320*/  SEL R0, RZ, 0x1, !P2 ;  /* 0x00000001ff007807 */ /* 0x000fe40005000000 */
[----:B------:R-:W-:Y:S01]  /*0330*/  IADD3.X R3, R8, UR7, RZ, P3, !PT ;  /* 0x0000000708037c10 */ /* 0x000fe20009ffe4ff */
[----:B------:R-:W-:Y:S01]  /*0340*/  FADD R16, R11, R16 ;  /* 0x000000100b107221 */ /* 0x000fe20000000000 */
[C---:B------:R-:W-:Y:S01]  /*0350*/  FSETP.GTU.AND P3, PT, R17.reuse, RZ, PT ;  /* 0x000000ff1100720b */ /* 0x040fe20003f6c000 */
[----:B------:R-:W-:Y:S01]  /*0360*/  FADD R17, R17, R6 ;  /* 0x0000000611117221 */ /* 0x000fe20000000000 */
[----:B------:R-:W-:Y:S01]  /*0370*/  IMAD.IADD R13, R0, 0x1, R9 ;  /* 0x00000001000d7824 */ /* 0x000fe200078e0209 */
[----:B------:R-:W-:Y:S01]  /*0380*/  FSETP.GTU.AND P4, PT, R11, RZ, PT ;  /* 0x000000ff0b00720b */ /* 0x000fe20003f8c000 */
[----:B------:R-:W-:Y:S01]  /*0390*/  ULDC.64 UR6, c[0x0][0x238] ;  /* 0x00008e0000067ab9 */ /* 0x000fe20000000a00 */
[----:B------:R-:W-:Y:S01]  /*03a0*/  SEL R9, RZ, 0x100, P3 ;  /* 0x00000100ff097807 */ /* 0x000fe20001800000 */
[----:B------:R-:W-:Y:S01]  /*03b0*/  @!P1 FMUL R17, R17, 0.0099999997764825820923 ;  /* 0x3c23d70a11119820 */ /* 0x000fe20000400000 */
[----:B------:R-:W-:Y:S01]  /*03c0*/  @!P2 FMUL R16, R16, 0.0099999997764825820923 ;  /* 0x3c23d70a1010a820 */ /* 0x000fe20000400000 */
[----:B------:R-:W-:Y:S01]  /*03d0*/  IADD3 R6, P3, R7, UR6, RZ ;  /* 0x0000000607067c10 */ /* 0x000fe2000ff7e0ff */
[----:B------:R1:W-:Y:S01]  /*03e0*/  @!P0 STG.E.U16 desc[UR4][R2.64], R13 ;  /* 0x0000000d02008986 */ /* 0x0003e2000c101504 */
[----:B------:R-:W-:-:S02]  /*03f0*/  SEL R0, RZ, 0x1, P4 ;  /* 0x00000001ff007807 */ /* 0x000fc40002000000 */
[----:B------:R-:W-:Y:S01]  /*0400*/  IADD3.X R7, R8, UR7, RZ, P3, !PT ;  /* 0x0000000708077c10 */ /* 0x000fe20009ffe4ff */
[----:B------:R1:W-:Y:S02]  /*0410*/  @!P0 STG.E.64 desc[UR4][R4.64], R16 ;  /* 0x0000001004008986 */ /* 0x0003e4000c101b04 */
[----:B------:R-:W-:Y:S01]  /*0420*/  IMAD.IADD R9, R0, 0x1, R9 ;  /* 0x0000000100097824 */ /* 0x000fe200078e0209 */
[----:B------:R-:W-:Y:S06]  /*0430*/  @P0 EXIT ;  /* 0x000000000000094d */ /* 0x000fec0003800000 */
[----:B------:R-:W-:Y:S01]  /*0440*/  STG.E.U16 desc[UR4][R6.64], R9 ;  /* 0x0000000906007986 */ /* 0x000fe2000c101504 */
[----:B------:R-:W-:Y:S05]  /*0450*/  EXIT ;  /* 0x000000000000794d */ /* 0x000fea0003800000 */
.L_x_0:
[----:B------:R-:W-:-:S00]  /*0460*/  BRA `(.L_x_0) ;  /* 0xfffffffc00fc7947 */ /* 0x000fc0000383ffff */
[----:B------:R-:W-:-:S00]  /*0470*/  NOP ;  /* 0x0000000000007918 */ /* 0x000fc00000000000 */
        /* <DEDUP_REMOVED lines=8> */
.L_x_1:


//--------------------- .nv.constant0.triton_poi_fused_add_convolution_leaky_relu_relu_threshold_backward_8 --------------------------
	.section	.nv.constant0.triton_poi_fused_add_convolution_leaky_relu_relu_threshold_backward_8,"a",@progbits
	.sectionflags	@""
	.align	4
.nv.constant0.triton_poi_fused_add_convolution_leaky_relu_relu_threshold_backward_8:
	.zero		580
